	.headerflags	@"EF_CUDA_TEXMODE_UNIFIED EF_CUDA_64BIT_ADDRESS EF_CUDA_ACCELERATORS EF_CUDA_SM90 EF_CUDA_VIRTUAL_SM(EF_CUDA_SM90)"
	.elftype	@"ET_EXEC"


//--------------------- .nv.info                  --------------------------
	.section	.nv.info,"",@"SHT_CUDA_INFO"
	.align	4


	//----- nvinfo : EIATTR_REGCOUNT
	.align		4
        /*0000*/ 	.byte	0x04, 0x2f
        /*0002*/ 	.short	(.L_3 - .L_2)
	.align		4
.L_2:
        /*0004*/ 	.word	index@(triton_poi_fused__native_batch_norm_legit_no_training_convolution_relu_threshold_backward_23)
        /*0008*/ 	.word	0x00000020


	//----- nvinfo : EIATTR_MIN_STACK_SIZE
	.align		4
.L_3:
        /*000c*/ 	.byte	0x04, 0x12
        /*000e*/ 	.short	(.L_5 - .L_4)
	.align		4
.L_4:
        /*0010*/ 	.word	index@(triton_poi_fused__native_batch_norm_legit_no_training_convolution_relu_threshold_backward_23)
        /*0014*/ 	.word	0x00000000


	//----- nvinfo : EIATTR_FRAME_SIZE
	.align		4
.L_5:
        /*0018*/ 	.byte	0x04, 0x11
        /*001a*/ 	.short	(.L_7 - .L_6)
	.align		4
.L_6:
        /*001c*/ 	.word	index@(triton_poi_fused__native_batch_norm_legit_no_training_convolution_relu_threshold_backward_23)
        /*0020*/ 	.word	0x00000000


	//----- nvinfo : EIATTR_MIN_STACK_SIZE
	.align		4
.L_7:
        /*0024*/ 	.byte	0x04, 0x12
        /*0026*/ 	.short	(.L_9 - .L_8)
	.align		4
.L_8:
        /*0028*/ 	.word	index@(triton_poi_fused__native_batch_norm_legit_no_training_convolution_relu_threshold_backward_23)
        /*002c*/ 	.word	0x00000000
.L_9:


//--------------------- .nv.info.triton_poi_fused__native_batch_norm_legit_no_training_convolution_relu_threshold_backward_23 --------------------------
	.section	.nv.info.triton_poi_fused__native_batch_norm_legit_no_training_convolution_relu_threshold_backward_23,"",@"SHT_CUDA_INFO"
	.sectionflags	@""
	.align	4


	//----- nvinfo : EIATTR_CUDA_API_VERSION
	.align		4
        /*0000*/ 	.byte	0x04, 0x37
        /*0002*/ 	.short	(.L_11 - .L_10)
.L_10:
        /*0004*/ 	.word	0x0000007c


	//----- nvinfo : EIATTR_KPARAM_INFO
	.align		4
.L_11:
        /*0008*/ 	.byte	0x04, 0x17
        /*000a*/ 	.short	(.L_13 - .L_12)
.L_12:
        /*000c*/ 	.word	0x00000000
        /*0010*/ 	.short	0x0008
        /*0012*/ 	.short	0x0040
        /*0014*/ 	.byte	0x00, 0xf0, 0x11, 0x00


	//----- nvinfo : EIATTR_KPARAM_INFO
	.align		4
.L_13:
        /*0018*/ 	.byte	0x04, 0x17
        /*001a*/ 	.short	(.L_15 - .L_14)
.L_14:
        /*001c*/ 	.word	0x00000000
        /*0020*/ 	.short	0x0007
        /*0022*/ 	.short	0x0038
        /*0024*/ 	.byte	0x00, 0xf4, 0x21, 0x00


	//----- nvinfo : EIATTR_KPARAM_INFO
	.align		4
.L_15:
        /*0028*/ 	.byte	0x04, 0x17
        /*002a*/ 	.short	(.L_17 - .L_16)
.L_16:
        /*002c*/ 	.word	0x00000000
        /*0030*/ 	.short	0x0006
        /*0032*/ 	.short	0x0030
        /*0034*/ 	.byte	0x00, 0xf4, 0x21, 0x00


	//----- nvinfo : EIATTR_KPARAM_INFO
	.align		4
.L_17:
        /*0038*/ 	.byte	0x04, 0x17
        /*003a*/ 	.short	(.L_19 - .L_18)
.L_18:
        /*003c*/ 	.word	0x00000000
        /*0040*/ 	.short	0x0005
        /*0042*/ 	.short	0x0028
        /*0044*/ 	.byte	0x00, 0xf4, 0x21, 0x00


	//----- nvinfo : EIATTR_KPARAM_INFO
	.align		4
.L_19:
        /*0048*/ 	.byte	0x04, 0x17
        /*004a*/ 	.short	(.L_21 - .L_20)
.L_20:
        /*004c*/ 	.word	0x00000000
        /*0050*/ 	.short	0x0004
        /*0052*/ 	.short	0x0020
        /*0054*/ 	.byte	0x00, 0xf4, 0x21, 0x00


	//----- nvinfo : EIATTR_KPARAM_INFO
	.align		4
.L_21:
        /*0058*/ 	.byte	0x04, 0x17
        /*005a*/ 	.short	(.L_23 - .L_22)
.L_22:
        /*005c*/ 	.word	0x00000000
        /*0060*/ 	.short	0x0003
        /*0062*/ 	.short	0x0018
        /*0064*/ 	.byte	0x00, 0xf4, 0x21, 0x00


	//----- nvinfo : EIATTR_KPARAM_INFO
	.align		4
.L_23:
        /*0068*/ 	.byte	0x04, 0x17
        /*006a*/ 	.short	(.L_25 - .L_24)
.L_24:
        /*006c*/ 	.word	0x00000000
        /*0070*/ 	.short	0x0002
        /*0072*/ 	.short	0x0010
        /*0074*/ 	.byte	0x00, 0xf4, 0x21, 0x00


	//----- nvinfo : EIATTR_KPARAM_INFO
	.align		4
.L_25:
        /*0078*/ 	.byte	0x04, 0x17
        /*007a*/ 	.short	(.L_27 - .L_26)
.L_26:
        /*007c*/ 	.word	0x00000000
        /*0080*/ 	.short	0x0001
        /*0082*/ 	.short	0x0008
        /*0084*/ 	.byte	0x00, 0xf4, 0x21, 0x00


	//----- nvinfo : EIATTR_KPARAM_INFO
	.align		4
.L_27:
        /*0088*/ 	.byte	0x04, 0x17
        /*008a*/ 	.short	(.L_29 - .L_28)
.L_28:
        /*008c*/ 	.word	0x00000000
        /*0090*/ 	.short	0x0000
        /*0092*/ 	.short	0x0000
        /*0094*/ 	.byte	0x00, 0xf4, 0x21, 0x00


	//----- nvinfo : EIATTR_SPARSE_MMA_MASK
	.align		4
.L_29:
        /*0098*/ 	.byte	0x03, 0x50
        /*009a*/ 	.short	0x0000


	//----- nvinfo : EIATTR_MAXREG_COUNT
	.align		4
        /*009c*/ 	.byte	0x03, 0x1b
        /*009e*/ 	.short	0x00ff


	//----- nvinfo : EIATTR_EXIT_INSTR_OFFSETS
	.align		4
        /*00a0*/ 	.byte	0x04, 0x1c
        /*00a2*/ 	.short	(.L_31 - .L_30)


	//   ....[0]....
.L_30:
        /*00a4*/ 	.word	0x000009b0


	//----- nvinfo : EIATTR_REQNTID
	.align		4
.L_31:
        /*00a8*/ 	.byte	0x04, 0x10
        /*00aa*/ 	.short	(.L_33 - .L_32)
.L_32:
        /*00ac*/ 	.word	0x00000080
        /*00b0*/ 	.word	0x00000001
        /*00b4*/ 	.word	0x00000001


	//----- nvinfo : EIATTR_CBANK_PARAM_SIZE
	.align		4
.L_33:
        /*00b8*/ 	.byte	0x03, 0x19
        /*00ba*/ 	.short	0x0044


	//----- nvinfo : EIATTR_PARAM_CBANK
	.align		4
        /*00bc*/ 	.byte	0x04, 0x0a
        /*00be*/ 	.short	(.L_35 - .L_34)
	.align		4
.L_34:
        /*00c0*/ 	.word	index@(.nv.constant0.triton_poi_fused__native_batch_norm_legit_no_training_convolution_relu_threshold_backward_23)
        /*00c4*/ 	.short	0x0210
        /*00c6*/ 	.short	0x0044


	//----- nvinfo : EIATTR_SW_WAR
	.align		4
.L_35:
        /*00c8*/ 	.byte	0x04, 0x36
        /*00ca*/ 	.short	(.L_37 - .L_36)
.L_36:
        /*00cc*/ 	.word	0x00000008
.L_37:


//--------------------- .nv.callgraph             --------------------------
	.section	.nv.callgraph,"",@"SHT_CUDA_CALLGRAPH"
	.align	4
	.sectionentsize	8
	.align		4
        /*0000*/ 	.word	0x00000000
	.align		4
        /*0004*/ 	.word	0xffffffff
	.align		4
        /*0008*/ 	.word	0x00000000
	.align		4
        /*000c*/ 	.word	0xfffffffe
	.align		4
        /*0010*/ 	.word	0x00000000
	.align		4
        /*0014*/ 	.word	0xfffffffd
	.align		4
        /*0018*/ 	.word	0x00000000
	.align		4
        /*001c*/ 	.word	0xfffffffc


//--------------------- .nv.constant4             --------------------------
	.section	.nv.constant4,"a",@progbits
	.align	8
	.align		8
.nv.constant4:
        /*0000*/ 	.dword	_$_str
	.align		8
        /*0008*/ 	.dword	_$_str_$_2


//--------------------- .text.triton_poi_fused__native_batch_norm_legit_no_training_convolution_relu_threshold_backward_23 --------------------------
	.section	.text.triton_poi_fused__native_batch_norm_legit_no_training_convolution_relu_threshold_backward_23,"ax",@progbits
	.sectionflags	@"SHF_BARRIERS=1"
	.align	128
        .global         triton_poi_fused__native_batch_norm_legit_no_training_convolution_relu_threshold_backward_23
        .type           triton_poi_fused__native_batch_norm_legit_no_training_convolution_relu_threshold_backward_23,@function
        .size           triton_poi_fused__native_batch_norm_legit_no_training_convolution_relu_threshold_backward_23,(.L_x_1 - triton_poi_fused__native_batch_norm_legit_no_training_convolution_relu_threshold_backward_23)
        .other          triton_poi_fused__native_batch_norm_legit_no_training_convolution_relu_threshold_backward_23,@"STO_CUDA_ENTRY STV_DEFAULT"
triton_poi_fused__native_batch_norm_legit_no_training_convolution_relu_threshold_backward_23:
.text.triton_poi_fused__native_batch_norm_legit_no_training_convolution_relu_threshold_backward_23:
[----:B------:R-:W-:Y:S01]  /*0000*/  LDC R1, c[0x0][0x28] ;  /* 0x00000a00ff017b82 */ /* 0x000fe20000000800 */
[----:B------:R-:W1:Y:S07]  /*0010*/  S2R R16, SR_TID.X ;  /* 0x0000000000107919 */ /* 0x000e6e0000002100 */
[----:B------:R-:W2:Y:S01]  /*0020*/  LDC.64 R12, c[0x0][0x228] ;  /* 0x00008a00ff0c7b82 */ /* 0x000ea20000000a00 */
[----:B------:R-:W-:Y:S01]  /*0030*/  ULDC.64 UR6, c[0x0][0x208] ;  /* 0x0000820000067ab9 */ /* 0x000fe20000000a00 */
[----:B------:R-:W3:Y:S06]  /*0040*/  S2R R0, SR_CTAID.X ;  /* 0x0000000000007919 */ /* 0x000eec0000002500 */
[----:B------:R-:W4:Y:S08]  /*0050*/  LDC.64 R22, c[0x0][0x210] ;  /* 0x00008400ff167b82 */ /* 0x000f300000000a00 */
[----:B------:R-:W5:Y:S08]  /*0060*/  LDC.64 R4, c[0x0][0x218] ;  /* 0x00008600ff047b82 */ /* 0x000f700000000a00 */
[----:B------:R-:W2:Y:S08]  /*0070*/  LDC.64 R24, c[0x0][0x220] ;  /* 0x00008800ff187b82 */ /* 0x000eb00000000a00 */
[----:B------:R-:W4:Y:S01]  /*0080*/  LDC.64 R14, c[0x0][0x230] ;  /* 0x00008c00ff0e7b82 */ /* 0x000f220000000a00 */
[----:B-1----:R-:W-:-:S07]  /*0090*/  IMAD.SHL.U32 R2, R16, 0x8, RZ ;  /* 0x0000000810027824 */ /* 0x002fce00078e00ff */
[----:B------:R-:W1:Y:S01]  /*00a0*/  S2UR UR5, SR_CgaCtaId ;  /* 0x00000000000579c3 */ /* 0x000e620000008800 */
[----:B---3--:R-:W-:Y:S01]  /*00b0*/  IMAD.SHL.U32 R19, R0, 0x400, RZ ;  /* 0x0000040000137824 */ /* 0x008fe200078e00ff */
[----:B------:R-:W-:Y:S01]  /*00c0*/  SHF.R.S32.HI R3, RZ, 0x15, R0 ;  /* 0x00000015ff037819 */ /* 0x000fe20000011400 */
[----:B------:R-:W-:Y:S01]  /*00d0*/  UMOV UR4, 0x400 ;  /* 0x0000040000047882 */ /* 0x000fe20000000000 */
[----:B------:R-:W-:Y:S01]  /*00e0*/  LOP3.LUT R2, R2, 0x3f8, RZ, 0xc0, !PT ;  /* 0x000003f802027812 */ /* 0x000fe200078ec0ff */
[----:B------:R-:W-:Y:S01]  /*00f0*/  ULDC.64 UR8, c[0x0][0x248] ;  /* 0x0000920000087ab9 */ /* 0x000fe20000000a00 */
[----:B------:R-:W-:Y:S02]  /*0100*/  SGXT R3, R3, 0x1 ;  /* 0x000000010303781a */ /* 0x000fe40000000200 */
[----:B------:R-:W-:-:S04]  /*0110*/  LOP3.LUT R0, R19, R2, RZ, 0xfc, !PT ;  /* 0x0000000213007212 */ /* 0x000fc800078efcff */
[----:B------:R-:W-:-:S04]  /*0120*/  LEA.HI R3, R3, R0, RZ, 0xc ;  /* 0x0000000003037211 */ /* 0x000fc800078f60ff */
[----:B------:R-:W-:-:S05]  /*0130*/  SHF.R.S32.HI R3, RZ, 0xc, R3 ;  /* 0x0000000cff037819 */ /* 0x000fca0000011403 */
[----:B------:R-:W-:-:S05]  /*0140*/  IMAD.HI R6, R3, 0x30c30c31, RZ ;  /* 0x30c30c3103067827 */ /* 0x000fca00078e02ff */
[----:B------:R-:W-:-:S04]  /*0150*/  SHF.R.U32.HI R7, RZ, 0x1f, R6 ;  /* 0x0000001fff077819 */ /* 0x000fc80000011606 */
[----:B------:R-:W-:-:S05]  /*0160*/  LEA.HI.SX32 R6, R6, R7, 0x1e ;  /* 0x0000000706067211 */ /* 0x000fca00078ff2ff */
[----:B------:R-:W-:-:S04]  /*0170*/  IMAD R17, R6, -0x15, R3 ;  /* 0xffffffeb06117824 */ /* 0x000fc800078e0203 */
[----:B--2---:R-:W-:-:S05]  /*0180*/  IMAD.WIDE R12, R17, 0x4, R12 ;  /* 0x00000004110c7825 */ /* 0x004fca00078e020c */
[----:B------:R2:W3:Y:S01]  /*0190*/  LDG.E.EL R21, desc[UR6][R12.64] ;  /* 0x000000060c157981 */ /* 0x0004e2000c2e1900 */
[----:B----4-:R-:W-:-:S04]  /*01a0*/  IMAD.WIDE R26, R0, 0x4, R22 ;  /* 0x00000004001a7825 */ /* 0x010fc800078e0216 */
[C---:B-----5:R-:W-:Y:S01]  /*01b0*/  IMAD.WIDE R28, R17.reuse, 0x4, R4 ;  /* 0x00000004111c7825 */ /* 0x060fe200078e0204 */
[----:B------:R-:W4:Y:S04]  /*01c0*/  LDG.E.128 R8, desc[UR6][R26.64+0x10] ;  /* 0x000010061a087981 */ /* 0x000f28000c1e1d00 */
[----:B------:R-:W5:Y:S01]  /*01d0*/  LDG.E.128 R4, desc[UR6][R26.64] ;  /* 0x000000061a047981 */ /* 0x000f62000c1e1d00 */
[C---:B0-----:R-:W-:Y:S01]  /*01e0*/  IMAD.WIDE R24, R17.reuse, 0x4, R24 ;  /* 0x0000000411187825 */ /* 0x041fe200078e0218 */
[----:B--2---:R-:W0:Y:S02]  /*01f0*/  LDC.64 R12, c[0x0][0x238] ;  /* 0x00008e00ff0c7b82 */ /* 0x004e240000000a00 */
[----:B------:R-:W5:Y:S04]  /*0200*/  LDG.E.EL R3, desc[UR6][R28.64] ;  /* 0x000000061c037981 */ /* 0x000f68000c2e1900 */
[----:B------:R2:W4:Y:S01]  /*0210*/  LDG.E.EL R20, desc[UR6][R24.64] ;  /* 0x0000000618147981 */ /* 0x000522000c2e1900 */
[----:B------:R-:W-:-:S04]  /*0220*/  IMAD.WIDE R14, R17, 0x4, R14 ;  /* 0x00000004110e7825 */ /* 0x000fc800078e020e */
[----:B0-----:R-:W-:Y:S02]  /*0230*/  IMAD.WIDE R12, R17, 0x4, R12 ;  /* 0x00000004110c7825 */ /* 0x001fe400078e020c */
[----:B------:R-:W4:Y:S04]  /*0240*/  LDG.E.EL R17, desc[UR6][R14.64] ;  /* 0x000000060e117981 */ /* 0x000f28000c2e1900 */
[----:B------:R0:W4:Y:S01]  /*0250*/  LDG.E.EL R18, desc[UR6][R12.64] ;  /* 0x000000060c127981 */ /* 0x000122000c2e1900 */
[----:B-1----:R-:W-:-:S06]  /*0260*/  UPRMT UR4, UR5, 0x654, UR4 ;  /* 0x0000065405047896 */ /* 0x002fcc0008000004 */
[----:B------:R-:W-:Y:S01]  /*0270*/  LEA R2, R2, UR4, 0x2 ;  /* 0x0000000402027c11 */ /* 0x000fe2000f8e10ff */
[----:B------:R-:W-:Y:S02]  /*0280*/  IMAD.SHL.U32 R16, R16, 0x4, RZ ;  /* 0x0000000410107824 */ /* 0x000fe400078e00ff */
[----:B--2---:R-:W-:-:S03]  /*0290*/  IMAD.MOV.U32 R25, RZ, RZ, 0x3e800000 ;  /* 0x3e800000ff197424 */ /* 0x004fc600078e00ff */
[----:B------:R-:W-:Y:S02]  /*02a0*/  LOP3.LUT R16, R16, 0x1fc, RZ, 0xc0, !PT ;  /* 0x000001fc10107812 */ /* 0x000fe400078ec0ff */
[----:B------:R-:W-:Y:S01]  /*02b0*/  SHF.R.S32.HI R28, RZ, 0x1f, R19 ;  /* 0x0000001fff1c7819 */ /* 0x000fe20000011413 */
[----:B---3--:R-:W-:-:S06]  /*02c0*/  FADD R21, R21, 9.9999997473787516356e-06 ;  /* 0x3727c5ac15157421 */ /* 0x008fcc0000000000 */
[----:B------:R-:W1:Y:S01]  /*02d0*/  MUFU.SQRT R21, R21 ;  /* 0x0000001500157308 */ /* 0x000e620000002000 */
[--C-:B-----5:R-:W-:Y:S01]  /*02e0*/  FADD R4, R4, R3.reuse ;  /* 0x0000000304047221 */ /* 0x120fe20000000000 */
[--C-:B------:R-:W-:Y:S01]  /*02f0*/  FADD R5, R5, R3.reuse ;  /* 0x0000000305057221 */ /* 0x100fe20000000000 */
[--C-:B------:R-:W-:Y:S01]  /*0300*/  FADD R6, R6, R3.reuse ;  /* 0x0000000306067221 */ /* 0x100fe20000000000 */
[--C-:B------:R-:W-:Y:S01]  /*0310*/  FADD R7, R7, R3.reuse ;  /* 0x0000000307077221 */ /* 0x100fe20000000000 */
[--C-:B----4-:R-:W-:Y:S01]  /*0320*/  FADD R8, R8, R3.reuse ;  /* 0x0000000308087221 */ /* 0x110fe20000000000 */
[--C-:B------:R-:W-:Y:S01]  /*0330*/  FADD R9, R9, R3.reuse ;  /* 0x0000000309097221 */ /* 0x100fe20000000000 */
[--C-:B------:R-:W-:Y:S01]  /*0340*/  FADD R10, R10, R3.reuse ;  /* 0x000000030a0a7221 */ /* 0x100fe20000000000 */
[----:B-1----:R-:W-:Y:S01]  /*0350*/  FSETP.GT.AND P0, PT, R21, 8.50705917302346158658e+37, PT ;  /* 0x7e8000001500780b */ /* 0x002fe20003f04000 */
[----:B------:R-:W-:Y:S01]  /*0360*/  FADD R11, R11, R3 ;  /* 0x000000030b0b7221 */ /* 0x000fe20000000000 */
[C---:B------:R-:W-:Y:S01]  /*0370*/  FSETP.GEU.AND P1, PT, R21.reuse, 1.175494350822287508e-38, PT ;  /* 0x008000001500780b */ /* 0x040fe20003f2e000 */
[----:B------:R-:W-:Y:S04]  /*0380*/  STS.128 [R2], R4 ;  /* 0x0000000402007388 */ /* 0x000fe80000000c00 */
[----:B------:R1:W-:Y:S06]  /*0390*/  STS.128 [R2+0x10], R8 ;  /* 0x0000100802007388 */ /* 0x0003ec0000000c00 */
[----:B------:R-:W-:-:S04]  /*03a0*/  @P0 FMUL R21, R21, 0.25 ;  /* 0x3e80000015150820 */ /* 0x000fc80000400000 */
[----:B------:R-:W-:-:S04]  /*03b0*/  @!P1 FMUL R21, R21, 16777216 ;  /* 0x4b80000015159820 */ /* 0x000fc80000400000 */
[----:B------:R2:W3:Y:S01]  /*03c0*/  MUFU.RCP R24, R21 ;  /* 0x0000001500187308 */ /* 0x0004e20000001000 */
[----:B------:R-:W-:Y:S01]  /*03d0*/  LEA R3, R16, UR4, 0x2 ;  /* 0x0000000410037c11 */ /* 0x000fe2000f8e10ff */
[----:B------:R-:W-:Y:S01]  /*03e0*/  BAR.SYNC.DEFER_BLOCKING 0x0 ;  /* 0x0000000000007b1d */ /* 0x000fe20000010000 */
[----:B------:R-:W-:-:S05]  /*03f0*/  FSEL R25, R25, 1, P0 ;  /* 0x3f80000019197808 */ /* 0x000fca0000000000 */
[----:B------:R-:W-:Y:S01]  /*0400*/  @!P1 FMUL R25, R25, 16777216 ;  /* 0x4b80000019199820 */ /* 0x000fe20000400000 */
[C---:B------:R-:W-:Y:S01]  /*0410*/  FADD R27, -R20.reuse, R5 ;  /* 0x00000005141b7221 */ /* 0x040fe20000000100 */
[C---:B------:R-:W-:Y:S01]  /*0420*/  FADD R29, -R20.reuse, R6 ;  /* 0x00000006141d7221 */ /* 0x040fe20000000100 */
[C---:B------:R-:W-:Y:S01]  /*0430*/  FADD R26, -R20.reuse, R7 ;  /* 0x00000007141a7221 */ /* 0x040fe20000000100 */
[----:B------:R-:W-:Y:S01]  /*0440*/  LOP3.LUT R16, R19, R16, RZ, 0xfc, !PT ;  /* 0x0000001013107212 */ /* 0x000fe200078efcff */
[C---:B--2---:R-:W-:Y:S01]  /*0450*/  FADD R21, -R20.reuse, R10 ;  /* 0x0000000a14157221 */ /* 0x044fe20000000100 */
[----:B-1----:R-:W-:Y:S01]  /*0460*/  FADD R8, -R20, R8 ;  /* 0x0000000814087221 */ /* 0x002fe20000000100 */
[----:B---3--:R-:W-:Y:S01]  /*0470*/  FMUL R24, R24, R25 ;  /* 0x0000001918187220 */ /* 0x008fe20000400000 */
[----:B------:R-:W-:Y:S01]  /*0480*/  FADD R25, -R20, R4 ;  /* 0x0000000414197221 */ /* 0x000fe20000000100 */
[----:B------:R-:W-:Y:S01]  /*0490*/  ULDC.64 UR4, c[0x0][0x210] ;  /* 0x0000840000047ab9 */ /* 0x000fe20000000a00 */
[----:B0-----:R-:W0:Y:S04]  /*04a0*/  LDS.128 R12, [R3] ;  /* 0x00000000030c7984 */ /* 0x001e280000000c00 */
[----:B------:R-:W1:Y:S01]  /*04b0*/  LDS.128 R4, [R3+0x800] ;  /* 0x0008000003047984 */ /* 0x000e620000000c00 */
[----:B------:R-:W-:-:S02]  /*04c0*/  IMAD.SHL.U32 R19, R16, 0x4, RZ ;  /* 0x0000000410137824 */ /* 0x000fc400078e00ff */
[----:B------:R-:W-:Y:S01]  /*04d0*/  FMUL R10, R24, R29 ;  /* 0x0000001d180a7220 */ /* 0x000fe20000400000 */
[----:B------:R-:W-:-:S04]  /*04e0*/  IMAD.WIDE R22, R16, 0x4, R22 ;  /* 0x0000000410167825 */ /* 0x000fc800078e0216 */
[----:B------:R-:W-:Y:S01]  /*04f0*/  FMUL R29, R24, R21 ;  /* 0x00000015181d7220 */ /* 0x000fe20000400000 */
[C---:B------:R-:W-:Y:S01]  /*0500*/  FADD R9, -R20.reuse, R9 ;  /* 0x0000000914097221 */ /* 0x040fe20000000100 */
[----:B------:R-:W-:Y:S01]  /*0510*/  FADD R11, -R20, R11 ;  /* 0x0000000b140b7221 */ /* 0x000fe20000000100 */
[----:B------:R-:W-:Y:S01]  /*0520*/  FMUL R21, R24, R8 ;  /* 0x0000000818157220 */ /* 0x000fe20000400000 */
[----:B------:R-:W-:Y:S02]  /*0530*/  SHF.L.U64.HI R28, R16, 0x2, R28 ;  /* 0x00000002101c7819 */ /* 0x000fe4000001021c */
[----:B------:R-:W-:Y:S01]  /*0540*/  IADD3 R20, P0, R19, UR4, RZ ;  /* 0x0000000413147c10 */ /* 0x000fe2000ff1e0ff */
[C---:B------:R-:W-:Y:S01]  /*0550*/  FMUL R25, R24.reuse, R25 ;  /* 0x0000001918197220 */ /* 0x040fe20000400000 */
[C---:B------:R-:W-:Y:S01]  /*0560*/  FMUL R27, R24.reuse, R27 ;  /* 0x0000001b181b7220 */ /* 0x040fe20000400000 */
[C---:B------:R-:W-:Y:S01]  /*0570*/  FMUL R26, R24.reuse, R26 ;  /* 0x0000001a181a7220 */ /* 0x040fe20000400000 */
[C---:B------:R-:W-:Y:S01]  /*0580*/  FMUL R9, R24.reuse, R9 ;  /* 0x0000000918097220 */ /* 0x040fe20000400000 */
[C-C-:B------:R-:W-:Y:S01]  /*0590*/  FFMA R25, R17.reuse, R25, R18.reuse ;  /* 0x0000001911197223 */ /* 0x140fe20000000012 */
[C-C-:B------:R-:W-:Y:S01]  /*05a0*/  FFMA R10, R17.reuse, R10, R18.reuse ;  /* 0x0000000a110a7223 */ /* 0x140fe20000000012 */
[C-C-:B------:R-:W-:Y:S01]  /*05b0*/  FFMA R27, R17.reuse, R27, R18.reuse ;  /* 0x0000001b111b7223 */ /* 0x140fe20000000012 */
[--C-:B------:R-:W-:Y:S01]  /*05c0*/  FFMA R29, R17, R29, R18.reuse ;  /* 0x0000001d111d7223 */ /* 0x100fe20000000012 */
[----:B0-----:R0:W-:Y:S01]  /*05d0*/  STG.E.128 desc[UR6][R22.64], R12 ;  /* 0x0000000c16007986 */ /* 0x0011e2000c101d06 */
[----:B------:R-:W-:Y:S01]  /*05e0*/  FSETP.GEU.AND P6, PT, R25, RZ, PT ;  /* 0x000000ff1900720b */ /* 0x000fe20003fce000 */
[C-C-:B0-----:R-:W-:Y:S01]  /*05f0*/  FFMA R12, R17.reuse, R21, R18.reuse ;  /* 0x00000015110c7223 */ /* 0x141fe20000000012 */
[----:B------:R-:W-:Y:S01]  /*0600*/  IADD3.X R21, R28, UR5, RZ, P0, !PT ;  /* 0x000000051c157c10 */ /* 0x000fe200087fe4ff */
[----:B------:R-:W-:Y:S01]  /*0610*/  FMUL R15, R24, R11 ;  /* 0x0000000b180f7220 */ /* 0x000fe20000400000 */
[--C-:B------:R-:W-:Y:S01]  /*0620*/  FFMA R13, R17, R9, R18.reuse ;  /* 0x00000009110d7223 */ /* 0x100fe20000000012 */
[----:B------:R-:W-:Y:S01]  /*0630*/  FSEL R8, R25, RZ, P6 ;  /* 0x000000ff19087208 */ /* 0x000fe20003000000 */
[----:B------:R-:W-:Y:S01]  /*0640*/  ULDC.64 UR4, c[0x0][0x240] ;  /* 0x0000900000047ab9 */ /* 0x000fe20000000a00 */
[----:B-1----:R0:W-:Y:S01]  /*0650*/  STG.E.128 desc[UR6][R20.64+0x800], R4 ;  /* 0x0008000414007986 */ /* 0x0021e2000c101d06 */
[----:B------:R-:W-:Y:S01]  /*0660*/  BAR.SYNC.DEFER_BLOCKING 0x0 ;  /* 0x0000000000007b1d */ /* 0x000fe20000010000 */
[C-C-:B------:R-:W-:Y:S01]  /*0670*/  FFMA R11, R17.reuse, R26, R18.reuse ;  /* 0x0000001a110b7223 */ /* 0x140fe20000000012 */
[----:B------:R-:W-:Y:S01]  /*0680*/  FFMA R15, R17, R15, R18 ;  /* 0x0000000f110f7223 */ /* 0x000fe20000000012 */
[----:B------:R-:W-:-:S02]  /*0690*/  FSETP.GEU.AND P5, PT, R27, RZ, PT ;  /* 0x000000ff1b00720b */ /* 0x000fc40003fae000 */
[----:B------:R-:W-:Y:S02]  /*06a0*/  FSETP.GEU.AND P4, PT, R10, RZ, PT ;  /* 0x000000ff0a00720b */ /* 0x000fe40003f8e000 */
[----:B------:R-:W-:Y:S02]  /*06b0*/  FSETP.GEU.AND P3, PT, R11, RZ, PT ;  /* 0x000000ff0b00720b */ /* 0x000fe40003f6e000 */
[----:B------:R-:W-:Y:S02]  /*06c0*/  FSETP.GEU.AND P2, PT, R12, RZ, PT ;  /* 0x000000ff0c00720b */ /* 0x000fe40003f4e000 */
[----:B------:R-:W-:Y:S02]  /*06d0*/  FSETP.GEU.AND P1, PT, R13, RZ, PT ;  /* 0x000000ff0d00720b */ /* 0x000fe40003f2e000 */
[----:B------:R-:W-:Y:S01]  /*06e0*/  FSETP.GEU.AND P0, PT, R29, RZ, PT ;  /* 0x000000ff1d00720b */ /* 0x000fe20003f0e000 */
[----:B0-----:R-:W0:Y:S01]  /*06f0*/  LDC.64 R4, c[0x0][0x240] ;  /* 0x00009000ff047b82 */ /* 0x001e220000000a00 */
[----:B------:R-:W-:-:S02]  /*0700*/  FSETP.GEU.AND P6, PT, R15, RZ, PT ;  /* 0x000000ff0f00720b */ /* 0x000fc40003fce000 */
[----:B------:R-:W-:Y:S02]  /*0710*/  FSEL R9, R27, RZ, P5 ;  /* 0x000000ff1b097208 */ /* 0x000fe40002800000 */
[----:B------:R-:W-:Y:S02]  /*0720*/  FSEL R10, R10, RZ, P4 ;  /* 0x000000ff0a0a7208 */ /* 0x000fe40002000000 */
[----:B------:R-:W-:Y:S02]  /*0730*/  FSEL R11, R11, RZ, P3 ;  /* 0x000000ff0b0b7208 */ /* 0x000fe40001800000 */
[----:B------:R-:W-:Y:S02]  /*0740*/  FSEL R12, R12, RZ, P2 ;  /* 0x000000ff0c0c7208 */ /* 0x000fe40001000000 */
[----:B------:R-:W-:Y:S02]  /*0750*/  FSEL R13, R13, RZ, P1 ;  /* 0x000000ff0d0d7208 */ /* 0x000fe40000800000 */
[----:B------:R-:W-:-:S02]  /*0760*/  FSEL R14, R29, RZ, P0 ;  /* 0x000000ff1d0e7208 */ /* 0x000fc40000000000 */
[----:B------:R-:W-:Y:S01]  /*0770*/  FSEL R15, R15, RZ, P6 ;  /* 0x000000ff0f0f7208 */ /* 0x000fe20003000000 */
[----:B------:R1:W-:Y:S04]  /*0780*/  STS.128 [R2], R8 ;  /* 0x0000000802007388 */ /* 0x0003e80000000c00 */
[----:B------:R2:W-:Y:S01]  /*0790*/  STS.128 [R2+0x10], R12 ;  /* 0x0000100c02007388 */ /* 0x0005e20000000c00 */
[----:B------:R-:W-:Y:S01]  /*07a0*/  BAR.SYNC.DEFER_BLOCKING 0x0 ;  /* 0x0000000000007b1d */ /* 0x000fe20000010000 */
[----:B------:R-:W-:Y:S02]  /*07b0*/  FSETP.GTU.AND P2, PT, R10, RZ, PT ;  /* 0x000000ff0a00720b */ /* 0x000fe40003f4c000 */
[----:B------:R-:W-:Y:S02]  /*07c0*/  FSETP.GTU.AND P0, PT, R8, RZ, PT ;  /* 0x000000ff0800720b */ /* 0x000fe40003f0c000 */
[----:B------:R-:W-:Y:S01]  /*07d0*/  SEL R7, RZ, 0x1, P2 ;  /* 0x00000001ff077807 */ /* 0x000fe20001000000 */
[----:B------:R-:W3:Y:S04]  /*07e0*/  LDS.128 R20, [R3] ;  /* 0x0000000003147984 */ /* 0x000ee80000000c00 */
[----:B------:R4:W5:Y:S01]  /*07f0*/  LDS.128 R24, [R3+0x800] ;  /* 0x0008000003187984 */ /* 0x0009620000000c00 */
[----:B------:R-:W-:-:S02]  /*0800*/  FSETP.GTU.AND P1, PT, R9, RZ, PT ;  /* 0x000000ff0900720b */ /* 0x000fc40003f2c000 */
[----:B------:R-:W-:Y:S02]  /*0810*/  FSETP.GTU.AND P4, PT, R14, RZ, PT ;  /* 0x000000ff0e00720b */ /* 0x000fe40003f8c000 */
[----:B------:R-:W-:Y:S02]  /*0820*/  FSETP.GTU.AND P2, PT, R15, RZ, PT ;  /* 0x000000ff0f00720b */ /* 0x000fe40003f4c000 */
[----:B------:R-:W-:Y:S02]  /*0830*/  FSETP.GTU.AND P3, PT, R11, RZ, PT ;  /* 0x000000ff0b00720b */ /* 0x000fe40003f6c000 */
[----:B-1----:R-:W-:Y:S02]  /*0840*/  SEL R9, RZ, 0x1, P1 ;  /* 0x00000001ff097807 */ /* 0x002fe40000800000 */
[----:B--2---:R-:W-:Y:S02]  /*0850*/  SEL R2, RZ, 0x1, P0 ;  /* 0x00000001ff027807 */ /* 0x004fe40000000000 */
[----:B----4-:R-:W-:-:S02]  /*0860*/  SEL R3, RZ, 0x1, P2 ;  /* 0x00000001ff037807 */ /* 0x010fc40001000000 */
[----:B------:R-:W-:Y:S02]  /*0870*/  SEL R6, RZ, 0x1, P4 ;  /* 0x00000001ff067807 */ /* 0x000fe40002000000 */
[----:B------:R-:W-:Y:S02]  /*0880*/  FSETP.GTU.AND P1, PT, R13, RZ, PT ;  /* 0x000000ff0d00720b */ /* 0x000fe40003f2c000 */
[----:B------:R-:W-:Y:S02]  /*0890*/  FSETP.GTU.AND P0, PT, R12, RZ, PT ;  /* 0x000000ff0c00720b */ /* 0x000fe40003f0c000 */
[----:B------:R-:W-:Y:S02]  /*08a0*/  SEL R8, RZ, 0x1, P3 ;  /* 0x00000001ff087807 */ /* 0x000fe40001800000 */
[----:B------:R-:W-:Y:S02]  /*08b0*/  PRMT R10, R6, 0x3340, R3 ;  /* 0x00003340060a7816 */ /* 0x000fe40000000003 */
[----:B------:R-:W-:-:S02]  /*08c0*/  SEL R3, RZ, 0x1, P1 ;  /* 0x00000001ff037807 */ /* 0x000fc40000800000 */
[----:B------:R-:W-:Y:S02]  /*08d0*/  SEL R12, RZ, 0x1, P0 ;  /* 0x00000001ff0c7807 */ /* 0x000fe40000000000 */
[----:B------:R-:W-:Y:S02]  /*08e0*/  PRMT R9, R2, 0x3340, R9 ;  /* 0x0000334002097816 */ /* 0x000fe40000000009 */
[----:B------:R-:W-:Y:S02]  /*08f0*/  PRMT R8, R7, 0x3340, R8 ;  /* 0x0000334007087816 */ /* 0x000fe40000000008 */
[----:B------:R-:W-:Y:S02]  /*0900*/  IADD3 R2, P0, R19, UR4, RZ ;  /* 0x0000000413027c10 */ /* 0x000fe4000ff1e0ff */
[----:B------:R-:W-:Y:S02]  /*0910*/  IADD3 R6, P1, R0, UR8, RZ ;  /* 0x0000000800067c10 */ /* 0x000fe4000ff3e0ff */
[----:B------:R-:W-:Y:S01]  /*0920*/  PRMT R11, R12, 0x3340, R3 ;  /* 0x000033400c0b7816 */ /* 0x000fe20000000003 */
[----:B0-----:R-:W-:Y:S01]  /*0930*/  IMAD.WIDE R4, R16, 0x4, R4 ;  /* 0x0000000410047825 */ /* 0x001fe200078e0204 */
[----:B------:R-:W-:-:S02]  /*0940*/  IADD3.X R3, R28, UR5, RZ, P0, !PT ;  /* 0x000000051c037c10 */ /* 0x000fc400087fe4ff */
[----:B------:R-:W-:Y:S02]  /*0950*/  PRMT R8, R9, 0x5410, R8 ;  /* 0x0000541009087816 */ /* 0x000fe40000000008 */
[----:B------:R-:W-:Y:S02]  /*0960*/  LEA.HI.X.SX32 R7, R0, UR9, 0x1, P1 ;  /* 0x0000000900077c11 */ /* 0x000fe400088f0eff */
[----:B------:R-:W-:Y:S01]  /*0970*/  PRMT R9, R11, 0x5410, R10 ;  /* 0x000054100b097816 */ /* 0x000fe2000000000a */
[----:B---3--:R-:W-:Y:S04]  /*0980*/  STG.E.128 desc[UR6][R4.64], R20 ;  /* 0x0000001404007986 */ /* 0x008fe8000c101d06 */
[----:B-----5:R-:W-:Y:S04]  /*0990*/  STG.E.128 desc[UR6][R2.64+0x800], R24 ;  /* 0x0008001802007986 */ /* 0x020fe8000c101d06 */
[----:B------:R-:W-:Y:S01]  /*09a0*/  STG.E.64 desc[UR6][R6.64], R8 ;  /* 0x0000000806007986 */ /* 0x000fe2000c101b06 */
[----:B------:R-:W-:Y:S05]  /*09b0*/  EXIT ;  /* 0x000000000000794d */ /* 0x000fea0003800000 */
.L_x_0:
[----:B------:R-:W-:-:S00]  /*09c0*/  BRA `(.L_x_0) ;  /* 0xfffffffc00fc7947 */ /* 0x000fc0000383ffff */
[----:B------:R-:W-:-:S00]  /*09d0*/  NOP ;  /* 0x0000000000007918 */ /* 0x000fc00000000000 */
        /* <DEDUP_REMOVED lines=10> */
.L_x_1:


//--------------------- .nv.global.init           --------------------------
	.section	.nv.global.init,"aw",@progbits
.nv.global.init:
	.type		_$_str,@object
	.size		_$_str,(_$_str_$_2 - _$_str)
_$_str:
        /*0000*/ 	.byte	0x5f, 0x5f, 0x43, 0x55, 0x44, 0x41, 0x5f, 0x46, 0x54, 0x5a, 0x00
	.type		_$_str_$_2,@object
	.size		_$_str_$_2,(.L_1 - _$_str_$_2)
_$_str_$_2:
        /*000b*/ 	.byte	0x5f, 0x5f, 0x43, 0x55, 0x44, 0x41, 0x5f, 0x50, 0x52, 0x45, 0x43, 0x5f, 0x53, 0x51, 0x52, 0x54
        /*001b*/ 	.byte	0x00
.L_1:


//--------------------- .nv.shared.triton_poi_fused__native_batch_norm_legit_no_training_convolution_relu_threshold_backward_23 --------------------------
	.section	.nv.shared.triton_poi_fused__native_batch_norm_legit_no_training_convolution_relu_threshold_backward_23,"aw",@nobits
	.sectionflags	@""
	.align	16
	.zero		1024


//--------------------- .nv.constant0.triton_poi_fused__native_batch_norm_legit_no_training_convolution_relu_threshold_backward_23 --------------------------
	.section	.nv.constant0.triton_poi_fused__native_batch_norm_legit_no_training_convolution_relu_threshold_backward_23,"a",@progbits
	.sectionflags	@""
	.align	4
.nv.constant0.triton_poi_fused__native_batch_norm_legit_no_training_convolution_relu_threshold_backward_23:
	.zero		596
